//
// Generated by NVIDIA NVVM Compiler
//
// Compiler Build ID: CL-36424714
// Cuda compilation tools, release 13.0, V13.0.88
// Based on NVVM 20.0.0
//

.version 9.0
.target sm_100
.address_size 64

	// .globl	_Z12MatAddKernelPfiiS_iiS_iiiib

.visible .entry _Z12MatAddKernelPfiiS_iiS_iiiib(
	.param .u64 .ptr .align 1 _Z12MatAddKernelPfiiS_iiS_iiiib_param_0,
	.param .u32 _Z12MatAddKernelPfiiS_iiS_iiiib_param_1,
	.param .u32 _Z12MatAddKernelPfiiS_iiS_iiiib_param_2,
	.param .u64 .ptr .align 1 _Z12MatAddKernelPfiiS_iiS_iiiib_param_3,
	.param .u32 _Z12MatAddKernelPfiiS_iiS_iiiib_param_4,
	.param .u32 _Z12MatAddKernelPfiiS_iiS_iiiib_param_5,
	.param .u64 .ptr .align 1 _Z12MatAddKernelPfiiS_iiS_iiiib_param_6,
	.param .u32 _Z12MatAddKernelPfiiS_iiS_iiiib_param_7,
	.param .u32 _Z12MatAddKernelPfiiS_iiS_iiiib_param_8,
	.param .u32 _Z12MatAddKernelPfiiS_iiS_iiiib_param_9,
	.param .u32 _Z12MatAddKernelPfiiS_iiS_iiiib_param_10,
	.param .u8 _Z12MatAddKernelPfiiS_iiS_iiiib_param_11
)
{
	.reg .pred 	%p<3>;
	.reg .b16 	%rs<2>;
	.reg .b32 	%r<36>;
	.reg .b32 	%f<7>;
	.reg .b64 	%rd<19>;

	ld.param.u64 	%rd4, [_Z12MatAddKernelPfiiS_iiS_iiiib_param_0];
	ld.param.u32 	%r3, [_Z12MatAddKernelPfiiS_iiS_iiiib_param_1];
	ld.param.u32 	%r4, [_Z12MatAddKernelPfiiS_iiS_iiiib_param_2];
	ld.param.u64 	%rd5, [_Z12MatAddKernelPfiiS_iiS_iiiib_param_3];
	ld.param.u32 	%r5, [_Z12MatAddKernelPfiiS_iiS_iiiib_param_4];
	ld.param.u32 	%r6, [_Z12MatAddKernelPfiiS_iiS_iiiib_param_5];
	ld.param.u64 	%rd6, [_Z12MatAddKernelPfiiS_iiS_iiiib_param_6];
	ld.param.u32 	%r7, [_Z12MatAddKernelPfiiS_iiS_iiiib_param_7];
	ld.param.u32 	%r8, [_Z12MatAddKernelPfiiS_iiS_iiiib_param_8];
	ld.param.u32 	%r9, [_Z12MatAddKernelPfiiS_iiS_iiiib_param_9];
	ld.param.u32 	%r10, [_Z12MatAddKernelPfiiS_iiS_iiiib_param_10];
	ld.param.s8 	%rs1, [_Z12MatAddKernelPfiiS_iiS_iiiib_param_11];
	cvta.to.global.u64 	%rd1, %rd6;
	cvta.to.global.u64 	%rd2, %rd5;
	cvta.to.global.u64 	%rd3, %rd4;
	mov.u32 	%r11, %ctaid.y;
	mov.u32 	%r12, %ntid.y;
	mov.u32 	%r13, %tid.y;
	mad.lo.s32 	%r1, %r11, %r12, %r13;
	mov.u32 	%r14, %ctaid.x;
	mov.u32 	%r15, %ntid.x;
	mov.u32 	%r16, %tid.x;
	mad.lo.s32 	%r2, %r14, %r15, %r16;
	max.s32 	%r17, %r1, %r2;
	setp.ge.s32 	%p1, %r17, %r10;
	@%p1 bra 	$L__BB0_4;
	setp.eq.s16 	%p2, %rs1, 0;
	@%p2 bra 	$L__BB0_3;
	add.s32 	%r18, %r4, %r1;
	add.s32 	%r19, %r3, %r2;
	mad.lo.s32 	%r20, %r9, %r18, %r19;
	mul.wide.s32 	%rd7, %r20, 4;
	add.s64 	%rd8, %rd3, %rd7;
	ld.global.f32 	%f1, [%rd8];
	add.s32 	%r21, %r6, %r1;
	add.s32 	%r22, %r5, %r2;
	mad.lo.s32 	%r23, %r9, %r21, %r22;
	mul.wide.s32 	%rd9, %r23, 4;
	add.s64 	%rd10, %rd2, %rd9;
	ld.global.f32 	%f2, [%rd10];
	sub.f32 	%f3, %f1, %f2;
	add.s32 	%r24, %r8, %r1;
	add.s32 	%r25, %r7, %r2;
	mad.lo.s32 	%r26, %r24, %r9, %r25;
	mul.wide.s32 	%rd11, %r26, 4;
	add.s64 	%rd12, %rd1, %rd11;
	st.global.f32 	[%rd12], %f3;
	bra.uni 	$L__BB0_4;
$L__BB0_3:
	add.s32 	%r27, %r4, %r1;
	add.s32 	%r28, %r3, %r2;
	mad.lo.s32 	%r29, %r9, %r27, %r28;
	mul.wide.s32 	%rd13, %r29, 4;
	add.s64 	%rd14, %rd3, %rd13;
	ld.global.f32 	%f4, [%rd14];
	add.s32 	%r30, %r6, %r1;
	add.s32 	%r31, %r5, %r2;
	mad.lo.s32 	%r32, %r9, %r30, %r31;
	mul.wide.s32 	%rd15, %r32, 4;
	add.s64 	%rd16, %rd2, %rd15;
	ld.global.f32 	%f5, [%rd16];
	add.f32 	%f6, %f4, %f5;
	add.s32 	%r33, %r8, %r1;
	add.s32 	%r34, %r7, %r2;
	mad.lo.s32 	%r35, %r33, %r9, %r34;
	mul.wide.s32 	%rd17, %r35, 4;
	add.s64 	%rd18, %rd1, %rd17;
	st.global.f32 	[%rd18], %f6;
$L__BB0_4:
	ret;

}
	// .globl	_Z12MatMulKernelPfiiS_iiS_iiii
.visible .entry _Z12MatMulKernelPfiiS_iiS_iiii(
	.param .u64 .ptr .align 1 _Z12MatMulKernelPfiiS_iiS_iiii_param_0,
	.param .u32 _Z12MatMulKernelPfiiS_iiS_iiii_param_1,
	.param .u32 _Z12MatMulKernelPfiiS_iiS_iiii_param_2,
	.param .u64 .ptr .align 1 _Z12MatMulKernelPfiiS_iiS_iiii_param_3,
	.param .u32 _Z12MatMulKernelPfiiS_iiS_iiii_param_4,
	.param .u32 _Z12MatMulKernelPfiiS_iiS_iiii_param_5,
	.param .u64 .ptr .align 1 _Z12MatMulKernelPfiiS_iiS_iiii_param_6,
	.param .u32 _Z12MatMulKernelPfiiS_iiS_iiii_param_7,
	.param .u32 _Z12MatMulKernelPfiiS_iiS_iiii_param_8,
	.param .u32 _Z12MatMulKernelPfiiS_iiS_iiii_param_9,
	.param .u32 _Z12MatMulKernelPfiiS_iiS_iiii_param_10
)
{
	.reg .pred 	%p<10>;
	.reg .b32 	%r<61>;
	.reg .b32 	%f<67>;
	.reg .b64 	%rd<39>;

	ld.param.u64 	%rd4, [_Z12MatMulKernelPfiiS_iiS_iiii_param_0];
	ld.param.u32 	%r24, [_Z12MatMulKernelPfiiS_iiS_iiii_param_1];
	ld.param.u32 	%r25, [_Z12MatMulKernelPfiiS_iiS_iiii_param_2];
	ld.param.u64 	%rd5, [_Z12MatMulKernelPfiiS_iiS_iiii_param_3];
	ld.param.u32 	%r26, [_Z12MatMulKernelPfiiS_iiS_iiii_param_4];
	ld.param.u32 	%r27, [_Z12MatMulKernelPfiiS_iiS_iiii_param_5];
	ld.param.u64 	%rd3, [_Z12MatMulKernelPfiiS_iiS_iiii_param_6];
	ld.param.u32 	%r28, [_Z12MatMulKernelPfiiS_iiS_iiii_param_7];
	ld.param.u32 	%r29, [_Z12MatMulKernelPfiiS_iiS_iiii_param_8];
	ld.param.u32 	%r30, [_Z12MatMulKernelPfiiS_iiS_iiii_param_9];
	ld.param.u32 	%r31, [_Z12MatMulKernelPfiiS_iiS_iiii_param_10];
	cvta.to.global.u64 	%rd1, %rd5;
	cvta.to.global.u64 	%rd2, %rd4;
	mov.u32 	%r32, %ctaid.y;
	mov.u32 	%r33, %ntid.y;
	mov.u32 	%r34, %tid.y;
	mad.lo.s32 	%r1, %r32, %r33, %r34;
	mov.u32 	%r35, %ctaid.x;
	mov.u32 	%r36, %ntid.x;
	mul.lo.s32 	%r2, %r35, %r36;
	mov.u32 	%r3, %tid.x;
	add.s32 	%r4, %r2, %r3;
	max.s32 	%r37, %r1, %r4;
	setp.ge.s32 	%p1, %r37, %r31;
	@%p1 bra 	$L__BB1_13;
	add.s32 	%r39, %r25, %r1;
	mad.lo.s32 	%r5, %r30, %r39, %r24;
	add.s32 	%r6, %r26, %r4;
	and.b32  	%r7, %r31, 7;
	setp.lt.u32 	%p2, %r31, 8;
	mov.f32 	%f66, 0f00000000;
	mov.b32 	%r59, 0;
	@%p2 bra 	$L__BB1_4;
	and.b32  	%r59, %r31, 2147483640;
	neg.s32 	%r57, %r59;
	add.s32 	%r40, %r3, %r26;
	add.s32 	%r41, %r40, %r2;
	mad.lo.s32 	%r56, %r30, %r27, %r41;
	shl.b32 	%r11, %r30, 3;
	mov.f32 	%f66, 0f00000000;
	mul.wide.s32 	%rd10, %r30, 4;
	mov.u32 	%r55, %r5;
$L__BB1_3:
	.pragma "nounroll";
	mul.wide.s32 	%rd6, %r55, 4;
	add.s64 	%rd7, %rd2, %rd6;
	ld.global.f32 	%f16, [%rd7];
	mul.wide.s32 	%rd8, %r56, 4;
	add.s64 	%rd9, %rd1, %rd8;
	ld.global.f32 	%f17, [%rd9];
	fma.rn.f32 	%f18, %f16, %f17, %f66;
	ld.global.f32 	%f19, [%rd7+4];
	add.s64 	%rd11, %rd9, %rd10;
	ld.global.f32 	%f20, [%rd11];
	fma.rn.f32 	%f21, %f19, %f20, %f18;
	ld.global.f32 	%f22, [%rd7+8];
	add.s64 	%rd12, %rd11, %rd10;
	ld.global.f32 	%f23, [%rd12];
	fma.rn.f32 	%f24, %f22, %f23, %f21;
	ld.global.f32 	%f25, [%rd7+12];
	add.s64 	%rd13, %rd12, %rd10;
	ld.global.f32 	%f26, [%rd13];
	fma.rn.f32 	%f27, %f25, %f26, %f24;
	ld.global.f32 	%f28, [%rd7+16];
	add.s64 	%rd14, %rd13, %rd10;
	ld.global.f32 	%f29, [%rd14];
	fma.rn.f32 	%f30, %f28, %f29, %f27;
	ld.global.f32 	%f31, [%rd7+20];
	add.s64 	%rd15, %rd14, %rd10;
	ld.global.f32 	%f32, [%rd15];
	fma.rn.f32 	%f33, %f31, %f32, %f30;
	ld.global.f32 	%f34, [%rd7+24];
	add.s64 	%rd16, %rd15, %rd10;
	ld.global.f32 	%f35, [%rd16];
	fma.rn.f32 	%f36, %f34, %f35, %f33;
	ld.global.f32 	%f37, [%rd7+28];
	add.s64 	%rd17, %rd16, %rd10;
	ld.global.f32 	%f38, [%rd17];
	fma.rn.f32 	%f66, %f37, %f38, %f36;
	add.s32 	%r57, %r57, 8;
	add.s32 	%r56, %r56, %r11;
	add.s32 	%r55, %r55, 8;
	setp.ne.s32 	%p3, %r57, 0;
	@%p3 bra 	$L__BB1_3;
$L__BB1_4:
	setp.eq.s32 	%p4, %r7, 0;
	@%p4 bra 	$L__BB1_12;
	and.b32  	%r19, %r31, 3;
	setp.lt.u32 	%p5, %r7, 4;
	@%p5 bra 	$L__BB1_7;
	add.s32 	%r42, %r5, %r59;
	mul.wide.s32 	%rd18, %r42, 4;
	add.s64 	%rd19, %rd2, %rd18;
	ld.global.f32 	%f40, [%rd19];
	add.s32 	%r43, %r59, %r27;
	mad.lo.s32 	%r44, %r43, %r30, %r6;
	mul.wide.s32 	%rd20, %r44, 4;
	add.s64 	%rd21, %rd1, %rd20;
	ld.global.f32 	%f41, [%rd21];
	fma.rn.f32 	%f42, %f40, %f41, %f66;
	ld.global.f32 	%f43, [%rd19+4];
	mul.wide.s32 	%rd22, %r30, 4;
	add.s64 	%rd23, %rd21, %rd22;
	ld.global.f32 	%f44, [%rd23];
	fma.rn.f32 	%f45, %f43, %f44, %f42;
	ld.global.f32 	%f46, [%rd19+8];
	add.s64 	%rd24, %rd23, %rd22;
	ld.global.f32 	%f47, [%rd24];
	fma.rn.f32 	%f48, %f46, %f47, %f45;
	ld.global.f32 	%f49, [%rd19+12];
	add.s64 	%rd25, %rd24, %rd22;
	ld.global.f32 	%f50, [%rd25];
	fma.rn.f32 	%f66, %f49, %f50, %f48;
	add.s32 	%r59, %r59, 4;
$L__BB1_7:
	setp.eq.s32 	%p6, %r19, 0;
	@%p6 bra 	$L__BB1_12;
	setp.eq.s32 	%p7, %r19, 1;
	@%p7 bra 	$L__BB1_10;
	add.s32 	%r45, %r5, %r59;
	mul.wide.s32 	%rd26, %r45, 4;
	add.s64 	%rd27, %rd2, %rd26;
	ld.global.f32 	%f52, [%rd27];
	add.s32 	%r46, %r59, %r27;
	mad.lo.s32 	%r47, %r46, %r30, %r6;
	mul.wide.s32 	%rd28, %r47, 4;
	add.s64 	%rd29, %rd1, %rd28;
	ld.global.f32 	%f53, [%rd29];
	fma.rn.f32 	%f54, %f52, %f53, %f66;
	ld.global.f32 	%f55, [%rd27+4];
	mul.wide.s32 	%rd30, %r30, 4;
	add.s64 	%rd31, %rd29, %rd30;
	ld.global.f32 	%f56, [%rd31];
	fma.rn.f32 	%f66, %f55, %f56, %f54;
	add.s32 	%r59, %r59, 2;
$L__BB1_10:
	and.b32  	%r48, %r31, 1;
	setp.eq.b32 	%p8, %r48, 1;
	not.pred 	%p9, %p8;
	@%p9 bra 	$L__BB1_12;
	add.s32 	%r49, %r5, %r59;
	mul.wide.s32 	%rd32, %r49, 4;
	add.s64 	%rd33, %rd2, %rd32;
	ld.global.f32 	%f57, [%rd33];
	add.s32 	%r50, %r59, %r27;
	mad.lo.s32 	%r51, %r50, %r30, %r6;
	mul.wide.s32 	%rd34, %r51, 4;
	add.s64 	%rd35, %rd1, %rd34;
	ld.global.f32 	%f58, [%rd35];
	fma.rn.f32 	%f66, %f57, %f58, %f66;
$L__BB1_12:
	add.s32 	%r52, %r29, %r1;
	add.s32 	%r53, %r28, %r4;
	mad.lo.s32 	%r54, %r52, %r30, %r53;
	cvta.to.global.u64 	%rd36, %rd3;
	mul.wide.s32 	%rd37, %r54, 4;
	add.s64 	%rd38, %rd36, %rd37;
	st.global.f32 	[%rd38], %f66;
$L__BB1_13:
	ret;

}
	// .globl	_Z13MatCopyKernelPfiiS_iiii
.visible .entry _Z13MatCopyKernelPfiiS_iiii(
	.param .u64 .ptr .align 1 _Z13MatCopyKernelPfiiS_iiii_param_0,
	.param .u32 _Z13MatCopyKernelPfiiS_iiii_param_1,
	.param .u32 _Z13MatCopyKernelPfiiS_iiii_param_2,
	.param .u64 .ptr .align 1 _Z13MatCopyKernelPfiiS_iiii_param_3,
	.param .u32 _Z13MatCopyKernelPfiiS_iiii_param_4,
	.param .u32 _Z13MatCopyKernelPfiiS_iiii_param_5,
	.param .u32 _Z13MatCopyKernelPfiiS_iiii_param_6,
	.param .u32 _Z13MatCopyKernelPfiiS_iiii_param_7
)
{
	.reg .pred 	%p<2>;
	.reg .b32 	%r<22>;
	.reg .b32 	%f<2>;
	.reg .b64 	%rd<9>;

	ld.param.u64 	%rd1, [_Z13MatCopyKernelPfiiS_iiii_param_0];
	ld.param.u32 	%r3, [_Z13MatCopyKernelPfiiS_iiii_param_1];
	ld.param.u32 	%r4, [_Z13MatCopyKernelPfiiS_iiii_param_2];
	ld.param.u64 	%rd2, [_Z13MatCopyKernelPfiiS_iiii_param_3];
	ld.param.u32 	%r5, [_Z13MatCopyKernelPfiiS_iiii_param_4];
	ld.param.u32 	%r6, [_Z13MatCopyKernelPfiiS_iiii_param_5];
	ld.param.u32 	%r7, [_Z13MatCopyKernelPfiiS_iiii_param_6];
	ld.param.u32 	%r8, [_Z13MatCopyKernelPfiiS_iiii_param_7];
	mov.u32 	%r9, %ctaid.y;
	mov.u32 	%r10, %ntid.y;
	mov.u32 	%r11, %tid.y;
	mad.lo.s32 	%r1, %r9, %r10, %r11;
	mov.u32 	%r12, %ctaid.x;
	mov.u32 	%r13, %ntid.x;
	mov.u32 	%r14, %tid.x;
	mad.lo.s32 	%r2, %r12, %r13, %r14;
	max.s32 	%r15, %r1, %r2;
	setp.ge.s32 	%p1, %r15, %r8;
	@%p1 bra 	$L__BB2_2;
	cvta.to.global.u64 	%rd3, %rd1;
	cvta.to.global.u64 	%rd4, %rd2;
	add.s32 	%r16, %r4, %r1;
	add.s32 	%r17, %r3, %r2;
	mad.lo.s32 	%r18, %r7, %r16, %r17;
	mul.wide.s32 	%rd5, %r18, 4;
	add.s64 	%rd6, %rd3, %rd5;
	ld.global.f32 	%f1, [%rd6];
	add.s32 	%r19, %r6, %r1;
	add.s32 	%r20, %r5, %r2;
	mad.lo.s32 	%r21, %r19, %r7, %r20;
	mul.wide.s32 	%rd7, %r21, 4;
	add.s64 	%rd8, %rd4, %rd7;
	st.global.f32 	[%rd8], %f1;
$L__BB2_2:
	ret;

}


// ===== COMPILED SASS (sm_100) =====

	.target	sm_100

	.elftype	@"ET_EXEC"


//--------------------- .note.nv.tkinfo           --------------------------
	.section	.note.nv.tkinfo,"",@"SHT_NOTE"
	.sectionflags	@"SHF_NOTE_NV_TKINFO"
	.tkinfo
        /*0018*/ 	.word	0x00000002
        /*0030*/ 	.string	""
        /*0030*/ 	.string	"ptxas"
        /*0030*/ 	.string	"Cuda compilation tools, release 13.0, V13.0.88"
        /*0030*/ 	.string	"Build cuda_13.0.r13.0/compiler.36424714_0"
        /*0030*/ 	.string	"-arch sm_100 -m 64 "



//--------------------- .note.nv.cuinfo           --------------------------
	.section	.note.nv.cuinfo,"",@"SHT_NOTE"
	.sectionflags	@"SHF_NOTE_NV_CUINFO"
        /*0018*/ 	.short	0x0002
        /*001a*/ 	.short	0x0064
        /*001c*/ 	.short	0x0082
	.zero		2


//--------------------- .nv.info                  --------------------------
	.section	.nv.info,"",@"SHT_CUDA_INFO"
	.align	4


	//----- nvinfo : EIATTR_REGCOUNT
	.align		4
        /*0000*/ 	.byte	0x04, 0x2f
        /*0002*/ 	.short	(.L_1 - .L_0)
	.align		4
.L_0:
        /*0004*/ 	.word	index@(_Z12MatAddKernelPfiiS_iiS_iiiib)
        /*0008*/ 	.word	0x0000000e


	//----- nvinfo : EIATTR_FRAME_SIZE
	.align		4
.L_1:
        /*000c*/ 	.byte	0x04, 0x11
        /*000e*/ 	.short	(.L_3 - .L_2)
	.align		4
.L_2:
        /*0010*/ 	.word	index@(_Z12MatAddKernelPfiiS_iiS_iiiib)
        /*0014*/ 	.word	0x00000000


	//----- nvinfo : EIATTR_REGCOUNT
	.align		4
.L_3:
        /*0018*/ 	.byte	0x04, 0x2f
        /*001a*/ 	.short	(.L_5 - .L_4)
	.align		4
.L_4:
        /*001c*/ 	.word	index@(_Z12MatMulKernelPfiiS_iiS_iiii)
        /*0020*/ 	.word	0x00000020


	//----- nvinfo : EIATTR_FRAME_SIZE
	.align		4
.L_5:
        /*0024*/ 	.byte	0x04, 0x11
        /*0026*/ 	.short	(.L_7 - .L_6)
	.align		4
.L_6:
        /*0028*/ 	.word	index@(_Z12MatMulKernelPfiiS_iiS_iiii)
        /*002c*/ 	.word	0x00000000


	//----- nvinfo : EIATTR_REGCOUNT
	.align		4
.L_7:
        /*0030*/ 	.byte	0x04, 0x2f
        /*0032*/ 	.short	(.L_9 - .L_8)
	.align		4
.L_8:
        /*0034*/ 	.word	index@(_Z13MatCopyKernelPfiiS_iiii)
        /*0038*/ 	.word	0x0000000a


	//----- nvinfo : EIATTR_FRAME_SIZE
	.align		4
.L_9:
        /*003c*/ 	.byte	0x04, 0x11
        /*003e*/ 	.short	(.L_11 - .L_10)
	.align		4
.L_10:
        /*0040*/ 	.word	index@(_Z13MatCopyKernelPfiiS_iiii)
        /*0044*/ 	.word	0x00000000


	//----- nvinfo : EIATTR_MIN_STACK_SIZE
	.align		4
.L_11:
        /*0048*/ 	.byte	0x04, 0x12
        /*004a*/ 	.short	(.L_13 - .L_12)
	.align		4
.L_12:
        /*004c*/ 	.word	index@(_Z13MatCopyKernelPfiiS_iiii)
        /*0050*/ 	.word	0x00000000


	//----- nvinfo : EIATTR_MIN_STACK_SIZE
	.align		4
.L_13:
        /*0054*/ 	.byte	0x04, 0x12
        /*0056*/ 	.short	(.L_15 - .L_14)
	.align		4
.L_14:
        /*0058*/ 	.word	index@(_Z12MatMulKernelPfiiS_iiS_iiii)
        /*005c*/ 	.word	0x00000000


	//----- nvinfo : EIATTR_MIN_STACK_SIZE
	.align		4
.L_15:
        /*0060*/ 	.byte	0x04, 0x12
        /*0062*/ 	.short	(.L_17 - .L_16)
	.align		4
.L_16:
        /*0064*/ 	.word	index@(_Z12MatAddKernelPfiiS_iiS_iiiib)
        /*0068*/ 	.word	0x00000000
.L_17:


//--------------------- .nv.compat                --------------------------
	.section	.nv.compat,"",@"SHT_CUDA_COMPAT_INFO"
	.align	4
        /*0000*/ 	.byte	0x02, 0x09, 0x00, 0x00, 0x02, 0x02, 0x01, 0x00, 0x02, 0x05, 0x05, 0x00, 0x03, 0x07, 0x01, 0x01
        /*0010*/ 	.byte	0x02, 0x03, 0x00, 0x00, 0x02, 0x06, 0x01, 0x00, 0x04, 0x0b, 0x08, 0x00, 0x09, 0x00, 0x00, 0x00
        /*0020*/ 	.byte	0x00, 0x00, 0x00, 0x00


//--------------------- .nv.info._Z13MatCopyKernelPfiiS_iiii --------------------------
	.section	.nv.info._Z13MatCopyKernelPfiiS_iiii,"",@"SHT_CUDA_INFO"
	.sectionflags	@""
	.align	4


	//----- nvinfo : EIATTR_CUDA_API_VERSION
	.align		4
        /*0000*/ 	.byte	0x04, 0x37
        /*0002*/ 	.short	(.L_19 - .L_18)
.L_18:
        /*0004*/ 	.word	0x00000082


	//----- nvinfo : EIATTR_KPARAM_INFO
	.align		4
.L_19:
        /*0008*/ 	.byte	0x04, 0x17
        /*000a*/ 	.short	(.L_21 - .L_20)
.L_20:
        /*000c*/ 	.word	0x00000000
        /*0010*/ 	.short	0x0007
        /*0012*/ 	.short	0x0024
        /*0014*/ 	.byte	0x00, 0xf0, 0x11, 0x00


	//----- nvinfo : EIATTR_KPARAM_INFO
	.align		4
.L_21:
        /*0018*/ 	.byte	0x04, 0x17
        /*001a*/ 	.short	(.L_23 - .L_22)
.L_22:
        /*001c*/ 	.word	0x00000000
        /*0020*/ 	.short	0x0006
        /*0022*/ 	.short	0x0020
        /*0024*/ 	.byte	0x00, 0xf0, 0x11, 0x00


	//----- nvinfo : EIATTR_KPARAM_INFO
	.align		4
.L_23:
        /*0028*/ 	.byte	0x04, 0x17
        /*002a*/ 	.short	(.L_25 - .L_24)
.L_24:
        /*002c*/ 	.word	0x00000000
        /*0030*/ 	.short	0x0005
        /*0032*/ 	.short	0x001c
        /*0034*/ 	.byte	0x00, 0xf0, 0x11, 0x00


	//----- nvinfo : EIATTR_KPARAM_INFO
	.align		4
.L_25:
        /*0038*/ 	.byte	0x04, 0x17
        /*003a*/ 	.short	(.L_27 - .L_26)
.L_26:
        /*003c*/ 	.word	0x00000000
        /*0040*/ 	.short	0x0004
        /*0042*/ 	.short	0x0018
        /*0044*/ 	.byte	0x00, 0xf0, 0x11, 0x00


	//----- nvinfo : EIATTR_KPARAM_INFO
	.align		4
.L_27:
        /*0048*/ 	.byte	0x04, 0x17
        /*004a*/ 	.short	(.L_29 - .L_28)
.L_28:
        /*004c*/ 	.word	0x00000000
        /*0050*/ 	.short	0x0003
        /*0052*/ 	.short	0x0010
        /*0054*/ 	.byte	0x00, 0xf5, 0x21, 0x00


	//----- nvinfo : EIATTR_KPARAM_INFO
	.align		4
.L_29:
        /*0058*/ 	.byte	0x04, 0x17
        /*005a*/ 	.short	(.L_31 - .L_30)
.L_30:
        /*005c*/ 	.word	0x00000000
        /*0060*/ 	.short	0x0002
        /*0062*/ 	.short	0x000c
        /*0064*/ 	.byte	0x00, 0xf0, 0x11, 0x00


	//----- nvinfo : EIATTR_KPARAM_INFO
	.align		4
.L_31:
        /*0068*/ 	.byte	0x04, 0x17
        /*006a*/ 	.short	(.L_33 - .L_32)
.L_32:
        /*006c*/ 	.word	0x00000000
        /*0070*/ 	.short	0x0001
        /*0072*/ 	.short	0x0008
        /*0074*/ 	.byte	0x00, 0xf0, 0x11, 0x00


	//----- nvinfo : EIATTR_KPARAM_INFO
	.align		4
.L_33:
        /*0078*/ 	.byte	0x04, 0x17
        /*007a*/ 	.short	(.L_35 - .L_34)
.L_34:
        /*007c*/ 	.word	0x00000000
        /*0080*/ 	.short	0x0000
        /*0082*/ 	.short	0x0000
        /*0084*/ 	.byte	0x00, 0xf5, 0x21, 0x00


	//----- nvinfo : EIATTR_SPARSE_MMA_MASK
	.align		4
.L_35:
        /*0088*/ 	.byte	0x03, 0x50
        /*008a*/ 	.short	0x0000


	//----- nvinfo : EIATTR_MAXREG_COUNT
	.align		4
        /*008c*/ 	.byte	0x03, 0x1b
        /*008e*/ 	.short	0x00ff


	//----- nvinfo : EIATTR_MERCURY_ISA_VERSION
	.align		4
        /*0090*/ 	.byte	0x03, 0x5f
        /*0092*/ 	.short	0x0101


	//----- nvinfo : EIATTR_VRC_CTA_INIT_COUNT
	.align		4
        /*0094*/ 	.byte	0x02, 0x4a
	.zero		1
	.zero		1


	//----- nvinfo : EIATTR_EXIT_INSTR_OFFSETS
	.align		4
        /*0098*/ 	.byte	0x04, 0x1c
        /*009a*/ 	.short	(.L_37 - .L_36)


	//   ....[0]....
.L_36:
        /*009c*/ 	.word	0x000000c0


	//   ....[1]....
        /*00a0*/ 	.word	0x000001d0


	//----- nvinfo : EIATTR_CBANK_PARAM_SIZE
	.align		4
.L_37:
        /*00a4*/ 	.byte	0x03, 0x19
        /*00a6*/ 	.short	0x0028


	//----- nvinfo : EIATTR_PARAM_CBANK
	.align		4
        /*00a8*/ 	.byte	0x04, 0x0a
        /*00aa*/ 	.short	(.L_39 - .L_38)
	.align		4
.L_38:
        /*00ac*/ 	.word	index@(.nv.constant0._Z13MatCopyKernelPfiiS_iiii)
        /*00b0*/ 	.short	0x0380
        /*00b2*/ 	.short	0x0028


	//----- nvinfo : EIATTR_SW_WAR
	.align		4
.L_39:
        /*00b4*/ 	.byte	0x04, 0x36
        /*00b6*/ 	.short	(.L_41 - .L_40)
.L_40:
        /*00b8*/ 	.word	0x00000008
.L_41:


//--------------------- .nv.info._Z12MatMulKernelPfiiS_iiS_iiii --------------------------
	.section	.nv.info._Z12MatMulKernelPfiiS_iiS_iiii,"",@"SHT_CUDA_INFO"
	.sectionflags	@""
	.align	4


	//----- nvinfo : EIATTR_CUDA_API_VERSION
	.align		4
        /*0000*/ 	.byte	0x04, 0x37
        /*0002*/ 	.short	(.L_43 - .L_42)
.L_42:
        /*0004*/ 	.word	0x00000082


	//----- nvinfo : EIATTR_KPARAM_INFO
	.align		4
.L_43:
        /*0008*/ 	.byte	0x04, 0x17
        /*000a*/ 	.short	(.L_45 - .L_44)
.L_44:
        /*000c*/ 	.word	0x00000000
        /*0010*/ 	.short	0x000a
        /*0012*/ 	.short	0x0034
        /*0014*/ 	.byte	0x00, 0xf0, 0x11, 0x00


	//----- nvinfo : EIATTR_KPARAM_INFO
	.align		4
.L_45:
        /*0018*/ 	.byte	0x04, 0x17
        /*001a*/ 	.short	(.L_47 - .L_46)
.L_46:
        /*001c*/ 	.word	0x00000000
        /*0020*/ 	.short	0x0009
        /*0022*/ 	.short	0x0030
        /*0024*/ 	.byte	0x00, 0xf0, 0x11, 0x00


	//----- nvinfo : EIATTR_KPARAM_INFO
	.align		4
.L_47:
        /*0028*/ 	.byte	0x04, 0x17
        /*002a*/ 	.short	(.L_49 - .L_48)
.L_48:
        /*002c*/ 	.word	0x00000000
        /*0030*/ 	.short	0x0008
        /*0032*/ 	.short	0x002c
        /*0034*/ 	.byte	0x00, 0xf0, 0x11, 0x00


	//----- nvinfo : EIATTR_KPARAM_INFO
	.align		4
.L_49:
        /*0038*/ 	.byte	0x04, 0x17
        /*003a*/ 	.short	(.L_51 - .L_50)
.L_50:
        /*003c*/ 	.word	0x00000000
        /*0040*/ 	.short	0x0007
        /*0042*/ 	.short	0x0028
        /*0044*/ 	.byte	0x00, 0xf0, 0x11, 0x00


	//----- nvinfo : EIATTR_KPARAM_INFO
	.align		4
.L_51:
        /*0048*/ 	.byte	0x04, 0x17
        /*004a*/ 	.short	(.L_53 - .L_52)
.L_52:
        /*004c*/ 	.word	0x00000000
        /*0050*/ 	.short	0x0006
        /*0052*/ 	.short	0x0020
        /*0054*/ 	.byte	0x00, 0xf5, 0x21, 0x00


	//----- nvinfo : EIATTR_KPARAM_INFO
	.align		4
.L_53:
        /*0058*/ 	.byte	0x04, 0x17
        /*005a*/ 	.short	(.L_55 - .L_54)
.L_54:
        /*005c*/ 	.word	0x00000000
        /*0060*/ 	.short	0x0005
        /*0062*/ 	.short	0x001c
        /*0064*/ 	.byte	0x00, 0xf0, 0x11, 0x00


	//----- nvinfo : EIATTR_KPARAM_INFO
	.align		4
.L_55:
        /*0068*/ 	.byte	0x04, 0x17
        /*006a*/ 	.short	(.L_57 - .L_56)
.L_56:
        /*006c*/ 	.word	0x00000000
        /*0070*/ 	.short	0x0004
        /*0072*/ 	.short	0x0018
        /*0074*/ 	.byte	0x00, 0xf0, 0x11, 0x00


	//----- nvinfo : EIATTR_KPARAM_INFO
	.align		4
.L_57:
        /*0078*/ 	.byte	0x04, 0x17
        /*007a*/ 	.short	(.L_59 - .L_58)
.L_58:
        /*007c*/ 	.word	0x00000000
        /*0080*/ 	.short	0x0003
        /*0082*/ 	.short	0x0010
        /*0084*/ 	.byte	0x00, 0xf5, 0x21, 0x00


	//----- nvinfo : EIATTR_KPARAM_INFO
	.align		4
.L_59:
        /*0088*/ 	.byte	0x04, 0x17
        /*008a*/ 	.short	(.L_61 - .L_60)
.L_60:
        /*008c*/ 	.word	0x00000000
        /*0090*/ 	.short	0x0002
        /*0092*/ 	.short	0x000c
        /*0094*/ 	.byte	0x00, 0xf0, 0x11, 0x00


	//----- nvinfo : EIATTR_KPARAM_INFO
	.align		4
.L_61:
        /*0098*/ 	.byte	0x04, 0x17
        /*009a*/ 	.short	(.L_63 - .L_62)
.L_62:
        /*009c*/ 	.word	0x00000000
        /*00a0*/ 	.short	0x0001
        /*00a2*/ 	.short	0x0008
        /*00a4*/ 	.byte	0x00, 0xf0, 0x11, 0x00


	//----- nvinfo : EIATTR_KPARAM_INFO
	.align		4
.L_63:
        /*00a8*/ 	.byte	0x04, 0x17
        /*00aa*/ 	.short	(.L_65 - .L_64)
.L_64:
        /*00ac*/ 	.word	0x00000000
        /*00b0*/ 	.short	0x0000
        /*00b2*/ 	.short	0x0000
        /*00b4*/ 	.byte	0x00, 0xf5, 0x21, 0x00


	//----- nvinfo : EIATTR_SPARSE_MMA_MASK
	.align		4
.L_65:
        /*00b8*/ 	.byte	0x03, 0x50
        /*00ba*/ 	.short	0x0000


	//----- nvinfo : EIATTR_MAXREG_COUNT
	.align		4
        /*00bc*/ 	.byte	0x03, 0x1b
        /*00be*/ 	.short	0x00ff


	//----- nvinfo : EIATTR_MERCURY_ISA_VERSION
	.align		4
        /*00c0*/ 	.byte	0x03, 0x5f
        /*00c2*/ 	.short	0x0101


	//----- nvinfo : EIATTR_VRC_CTA_INIT_COUNT
	.align		4
        /*00c4*/ 	.byte	0x02, 0x4a
	.zero		1
	.zero		1


	//----- nvinfo : EIATTR_EXIT_INSTR_OFFSETS
	.align		4
        /*00c8*/ 	.byte	0x04, 0x1c
        /*00ca*/ 	.short	(.L_67 - .L_66)


	//   ....[0]....
.L_66:
        /*00cc*/ 	.word	0x000000d0


	//   ....[1]....
        /*00d0*/ 	.word	0x000008d0


	//----- nvinfo : EIATTR_CBANK_PARAM_SIZE
	.align		4
.L_67:
        /*00d4*/ 	.byte	0x03, 0x19
        /*00d6*/ 	.short	0x0038


	//----- nvinfo : EIATTR_PARAM_CBANK
	.align		4
        /*00d8*/ 	.byte	0x04, 0x0a
        /*00da*/ 	.short	(.L_69 - .L_68)
	.align		4
.L_68:
        /*00dc*/ 	.word	index@(.nv.constant0._Z12MatMulKernelPfiiS_iiS_iiii)
        /*00e0*/ 	.short	0x0380
        /*00e2*/ 	.short	0x0038


	//----- nvinfo : EIATTR_SW_WAR
	.align		4
.L_69:
        /*00e4*/ 	.byte	0x04, 0x36
        /*00e6*/ 	.short	(.L_71 - .L_70)
.L_70:
        /*00e8*/ 	.word	0x00000008
.L_71:


//--------------------- .nv.info._Z12MatAddKernelPfiiS_iiS_iiiib --------------------------
	.section	.nv.info._Z12MatAddKernelPfiiS_iiS_iiiib,"",@"SHT_CUDA_INFO"
	.sectionflags	@""
	.align	4


	//----- nvinfo : EIATTR_CUDA_API_VERSION
	.align		4
        /*0000*/ 	.byte	0x04, 0x37
        /*0002*/ 	.short	(.L_73 - .L_72)
.L_72:
        /*0004*/ 	.word	0x00000082


	//----- nvinfo : EIATTR_KPARAM_INFO
	.align		4
.L_73:
        /*0008*/ 	.byte	0x04, 0x17
        /*000a*/ 	.short	(.L_75 - .L_74)
.L_74:
        /*000c*/ 	.word	0x00000000
        /*0010*/ 	.short	0x000b
        /*0012*/ 	.short	0x0038
        /*0014*/ 	.byte	0x00, 0xf0, 0x05, 0x00


	//----- nvinfo : EIATTR_KPARAM_INFO
	.align		4
.L_75:
        /*0018*/ 	.byte	0x04, 0x17
        /*001a*/ 	.short	(.L_77 - .L_76)
.L_76:
        /*001c*/ 	.word	0x00000000
        /*0020*/ 	.short	0x000a
        /*0022*/ 	.short	0x0034
        /*0024*/ 	.byte	0x00, 0xf0, 0x11, 0x00


	//----- nvinfo : EIATTR_KPARAM_INFO
	.align		4
.L_77:
        /*0028*/ 	.byte	0x04, 0x17
        /*002a*/ 	.short	(.L_79 - .L_78)
.L_78:
        /*002c*/ 	.word	0x00000000
        /*0030*/ 	.short	0x0009
        /*0032*/ 	.short	0x0030
        /*0034*/ 	.byte	0x00, 0xf0, 0x11, 0x00


	//----- nvinfo : EIATTR_KPARAM_INFO
	.align		4
.L_79:
        /*0038*/ 	.byte	0x04, 0x17
        /*003a*/ 	.short	(.L_81 - .L_80)
.L_80:
        /*003c*/ 	.word	0x00000000
        /*0040*/ 	.short	0x0008
        /*0042*/ 	.short	0x002c
        /*0044*/ 	.byte	0x00, 0xf0, 0x11, 0x00


	//----- nvinfo : EIATTR_KPARAM_INFO
	.align		4
.L_81:
        /*0048*/ 	.byte	0x04, 0x17
        /*004a*/ 	.short	(.L_83 - .L_82)
.L_82:
        /*004c*/ 	.word	0x00000000
        /*0050*/ 	.short	0x0007
        /*0052*/ 	.short	0x0028
        /*0054*/ 	.byte	0x00, 0xf0, 0x11, 0x00


	//----- nvinfo : EIATTR_KPARAM_INFO
	.align		4
.L_83:
        /*0058*/ 	.byte	0x04, 0x17
        /*005a*/ 	.short	(.L_85 - .L_84)
.L_84:
        /*005c*/ 	.word	0x00000000
        /*0060*/ 	.short	0x0006
        /*0062*/ 	.short	0x0020
        /*0064*/ 	.byte	0x00, 0xf5, 0x21, 0x00


	//----- nvinfo : EIATTR_KPARAM_INFO
	.align		4
.L_85:
        /*0068*/ 	.byte	0x04, 0x17
        /*006a*/ 	.short	(.L_87 - .L_86)
.L_86:
        /*006c*/ 	.word	0x00000000
        /*0070*/ 	.short	0x0005
        /*0072*/ 	.short	0x001c
        /*0074*/ 	.byte	0x00, 0xf0, 0x11, 0x00


	//----- nvinfo : EIATTR_KPARAM_INFO
	.align		4
.L_87:
        /*0078*/ 	.byte	0x04, 0x17
        /*007a*/ 	.short	(.L_89 - .L_88)
.L_88:
        /*007c*/ 	.word	0x00000000
        /*0080*/ 	.short	0x0004
        /*0082*/ 	.short	0x0018
        /*0084*/ 	.byte	0x00, 0xf0, 0x11, 0x00


	//----- nvinfo : EIATTR_KPARAM_INFO
	.align		4
.L_89:
        /*0088*/ 	.byte	0x04, 0x17
        /*008a*/ 	.short	(.L_91 - .L_90)
.L_90:
        /*008c*/ 	.word	0x00000000
        /*0090*/ 	.short	0x0003
        /*0092*/ 	.short	0x0010
        /*0094*/ 	.byte	0x00, 0xf5, 0x21, 0x00


	//----- nvinfo : EIATTR_KPARAM_INFO
	.align		4
.L_91:
        /*0098*/ 	.byte	0x04, 0x17
        /*009a*/ 	.short	(.L_93 - .L_92)
.L_92:
        /*009c*/ 	.word	0x00000000
        /*00a0*/ 	.short	0x0002
        /*00a2*/ 	.short	0x000c
        /*00a4*/ 	.byte	0x00, 0xf0, 0x11, 0x00


	//----- nvinfo : EIATTR_KPARAM_INFO
	.align		4
.L_93:
        /*00a8*/ 	.byte	0x04, 0x17
        /*00aa*/ 	.short	(.L_95 - .L_94)
.L_94:
        /*00ac*/ 	.word	0x00000000
        /*00b0*/ 	.short	0x0001
        /*00b2*/ 	.short	0x0008
        /*00b4*/ 	.byte	0x00, 0xf0, 0x11, 0x00


	//----- nvinfo : EIATTR_KPARAM_INFO
	.align		4
.L_95:
        /*00b8*/ 	.byte	0x04, 0x17
        /*00ba*/ 	.short	(.L_97 - .L_96)
.L_96:
        /*00bc*/ 	.word	0x00000000
        /*00c0*/ 	.short	0x0000
        /*00c2*/ 	.short	0x0000
        /*00c4*/ 	.byte	0x00, 0xf5, 0x21, 0x00


	//----- nvinfo : EIATTR_SPARSE_MMA_MASK
	.align		4
.L_97:
        /*00c8*/ 	.byte	0x03, 0x50
        /*00ca*/ 	.short	0x0000


	//----- nvinfo : EIATTR_MAXREG_COUNT
	.align		4
        /*00cc*/ 	.byte	0x03, 0x1b
        /*00ce*/ 	.short	0x00ff


	//----- nvinfo : EIATTR_MERCURY_ISA_VERSION
	.align		4
        /*00d0*/ 	.byte	0x03, 0x5f
        /*00d2*/ 	.short	0x0101


	//----- nvinfo : EIATTR_VRC_CTA_INIT_COUNT
	.align		4
        /*00d4*/ 	.byte	0x02, 0x4a
	.zero		1
	.zero		1


	//----- nvinfo : EIATTR_EXIT_INSTR_OFFSETS
	.align		4
        /*00d8*/ 	.byte	0x04, 0x1c
        /*00da*/ 	.short	(.L_99 - .L_98)


	//   ....[0]....
.L_98:
        /*00dc*/ 	.word	0x000000c0


	//   ....[1]....
        /*00e0*/ 	.word	0x00000290


	//   ....[2]....
        /*00e4*/ 	.word	0x00000410


	//----- nvinfo : EIATTR_CBANK_PARAM_SIZE
	.align		4
.L_99:
        /*00e8*/ 	.byte	0x03, 0x19
        /*00ea*/ 	.short	0x0039


	//----- nvinfo : EIATTR_PARAM_CBANK
	.align		4
        /*00ec*/ 	.byte	0x04, 0x0a
        /*00ee*/ 	.short	(.L_101 - .L_100)
	.align		4
.L_100:
        /*00f0*/ 	.word	index@(.nv.constant0._Z12MatAddKernelPfiiS_iiS_iiiib)
        /*00f4*/ 	.short	0x0380
        /*00f6*/ 	.short	0x0039


	//----- nvinfo : EIATTR_SW_WAR
	.align		4
.L_101:
        /*00f8*/ 	.byte	0x04, 0x36
        /*00fa*/ 	.short	(.L_103 - .L_102)
.L_102:
        /*00fc*/ 	.word	0x00000008
.L_103:


//--------------------- .nv.callgraph             --------------------------
	.section	.nv.callgraph,"",@"SHT_CUDA_CALLGRAPH"
	.align	4
	.sectionentsize	8
	.align		4
        /*0000*/ 	.word	0x00000000
	.align		4
        /*0004*/ 	.word	0xffffffff
	.align		4
        /*0008*/ 	.word	0x00000000
	.align		4
        /*000c*/ 	.word	0xfffffffe
	.align		4
        /*0010*/ 	.word	0x00000000
	.align		4
        /*0014*/ 	.word	0xfffffffd
	.align		4
        /*0018*/ 	.word	0x00000000
	.align		4
        /*001c*/ 	.word	0xfffffffc


//--------------------- .text._Z13MatCopyKernelPfiiS_iiii --------------------------
	.section	.text._Z13MatCopyKernelPfiiS_iiii,"ax",@progbits
	.align	128
        .global         _Z13MatCopyKernelPfiiS_iiii
        .type           _Z13MatCopyKernelPfiiS_iiii,@function
        .size           _Z13MatCopyKernelPfiiS_iiii,(.L_x_8 - _Z13MatCopyKernelPfiiS_iiii)
        .other          _Z13MatCopyKernelPfiiS_iiii,@"STO_CUDA_ENTRY STV_DEFAULT"
_Z13MatCopyKernelPfiiS_iiii:
.text._Z13MatCopyKernelPfiiS_iiii:
[----:B------:R-:W-:Y:S01]  /*0000*/  LDC R1, c[0x0][0x37c] ;  /* 0x0000df00ff017b82 */ /* 0x000fe20000000800 */
[----:B------:R-:W0:Y:S07]  /*0010*/  S2R R3, SR_TID.Y ;  /* 0x0000000000037919 */ /* 0x000e2e0000002200 */
[----:B------:R-:W0:Y:S01]  /*0020*/  LDC R0, c[0x0][0x364] ;  /* 0x0000d900ff007b82 */ /* 0x000e220000000800 */
[----:B------:R-:W1:Y:S01]  /*0030*/  LDCU UR6, c[0x0][0x3a4] ;  /* 0x00007480ff0677ac */ /* 0x000e620008000800 */
[----:B------:R-:W2:Y:S06]  /*0040*/  S2R R2, SR_TID.X ;  /* 0x0000000000027919 */ /* 0x000eac0000002100 */
[----:B------:R-:W0:Y:S08]  /*0050*/  S2UR UR4, SR_CTAID.Y ;  /* 0x00000000000479c3 */ /* 0x000e300000002600 */
[----:B------:R-:W2:Y:S08]  /*0060*/  S2UR UR5, SR_CTAID.X ;  /* 0x00000000000579c3 */ /* 0x000eb00000002500 */
[----:B------:R-:W2:Y:S01]  /*0070*/  LDC R7, c[0x0][0x360] ;  /* 0x0000d800ff077b82 */ /* 0x000ea20000000800 */
[----:B0-----:R-:W-:-:S02]  /*0080*/  IMAD R0, R0, UR4, R3 ;  /* 0x0000000400007c24 */ /* 0x001fc4000f8e0203 */
[----:B--2---:R-:W-:-:S05]  /*0090*/  IMAD R7, R7, UR5, R2 ;  /* 0x0000000507077c24 */ /* 0x004fca000f8e0202 */
[----:B------:R-:W-:-:S04]  /*00a0*/  VIMNMX R2, PT, PT, R0, R7, !PT ;  /* 0x0000000700027248 */ /* 0x000fc80007fe0100 */
[----:B-1----:R-:W-:-:S13]  /*00b0*/  ISETP.GE.AND P0, PT, R2, UR6, PT ;  /* 0x0000000602007c0c */ /* 0x002fda000bf06270 */
[----:B------:R-:W-:Y:S05]  /*00c0*/  @P0 EXIT ;  /* 0x000000000000094d */ /* 0x000fea0003800000 */
[----:B------:R-:W0:Y:S01]  /*00d0*/  LDCU.64 UR6, c[0x0][0x388] ;  /* 0x00007100ff0677ac */ /* 0x000e220008000a00 */
[----:B------:R-:W1:Y:S01]  /*00e0*/  LDC.64 R2, c[0x0][0x380] ;  /* 0x0000e000ff027b82 */ /* 0x000e620000000a00 */
[----:B------:R-:W2:Y:S01]  /*00f0*/  LDCU UR8, c[0x0][0x3a0] ;  /* 0x00007400ff0877ac */ /* 0x000ea20008000800 */
[----:B------:R-:W3:Y:S01]  /*0100*/  LDCU.64 UR4, c[0x0][0x358] ;  /* 0x00006b00ff0477ac */ /* 0x000ee20008000a00 */
[----:B0-----:R-:W-:Y:S02]  /*0110*/  IADD3 R4, PT, PT, R0, UR7, RZ ;  /* 0x0000000700047c10 */ /* 0x001fe4000fffe0ff */
[----:B------:R-:W-:Y:S01]  /*0120*/  IADD3 R5, PT, PT, R7, UR6, RZ ;  /* 0x0000000607057c10 */ /* 0x000fe2000fffe0ff */
[----:B------:R-:W0:Y:S04]  /*0130*/  LDCU.64 UR6, c[0x0][0x398] ;  /* 0x00007300ff0677ac */ /* 0x000e280008000a00 */
[----:B--2---:R-:W-:-:S04]  /*0140*/  IMAD R5, R4, UR8, R5 ;  /* 0x0000000804057c24 */ /* 0x004fc8000f8e0205 */
[----:B-1----:R-:W-:Y:S02]  /*0150*/  IMAD.WIDE R2, R5, 0x4, R2 ;  /* 0x0000000405027825 */ /* 0x002fe400078e0202 */
[----:B------:R-:W1:Y:S04]  /*0160*/  LDC.64 R4, c[0x0][0x390] ;  /* 0x0000e400ff047b82 */ /* 0x000e680000000a00 */
[----:B---3--:R-:W2:Y:S01]  /*0170*/  LDG.E R3, desc[UR4][R2.64] ;  /* 0x0000000402037981 */ /* 0x008ea2000c1e1900 */
[----:B0-----:R-:W-:Y:S02]  /*0180*/  IADD3 R0, PT, PT, R0, UR7, RZ ;  /* 0x0000000700007c10 */ /* 0x001fe4000fffe0ff */
[----:B------:R-:W-:-:S05]  /*0190*/  IADD3 R7, PT, PT, R7, UR6, RZ ;  /* 0x0000000607077c10 */ /* 0x000fca000fffe0ff */
[----:B------:R-:W-:-:S04]  /*01a0*/  IMAD R7, R0, UR8, R7 ;  /* 0x0000000800077c24 */ /* 0x000fc8000f8e0207 */
[----:B-1----:R-:W-:-:S05]  /*01b0*/  IMAD.WIDE R4, R7, 0x4, R4 ;  /* 0x0000000407047825 */ /* 0x002fca00078e0204 */
[----:B--2---:R-:W-:Y:S01]  /*01c0*/  STG.E desc[UR4][R4.64], R3 ;  /* 0x0000000304007986 */ /* 0x004fe2000c101904 */
[----:B------:R-:W-:Y:S05]  /*01d0*/  EXIT ;  /* 0x000000000000794d */ /* 0x000fea0003800000 */
.L_x_0:
[----:B------:R-:W-:-:S00]  /*01e0*/  BRA `(.L_x_0) ;  /* 0xfffffffc00fc7947 */ /* 0x000fc0000383ffff */
[----:B------:R-:W-:-:S00]  /*01f0*/  NOP ;  /* 0x0000000000007918 */ /* 0x000fc00000000000 */
        /* <DEDUP_REMOVED lines=8> */
.L_x_8:


//--------------------- .text._Z12MatMulKernelPfiiS_iiS_iiii --------------------------
	.section	.text._Z12MatMulKernelPfiiS_iiS_iiii,"ax",@progbits
	.align	128
        .global         _Z12MatMulKernelPfiiS_iiS_iiii
        .type           _Z12MatMulKernelPfiiS_iiS_iiii,@function
        .size           _Z12MatMulKernelPfiiS_iiS_iiii,(.L_x_9 - _Z12MatMulKernelPfiiS_iiS_iiii)
        .other          _Z12MatMulKernelPfiiS_iiS_iiii,@"STO_CUDA_ENTRY STV_DEFAULT"
_Z12MatMulKernelPfiiS_iiS_iiii:
.text._Z12MatMulKernelPfiiS_iiS_iiii:
[----:B------:R-:W-:Y:S01]  /*0000*/  LDC R1, c[0x0][0x37c] ;  /* 0x0000df00ff017b82 */ /* 0x000fe20000000800 */
[----:B------:R-:W0:Y:S07]  /*0010*/  S2R R0, SR_TID.Y ;  /* 0x0000000000007919 */ /* 0x000e2e0000002200 */
[----:B------:R-:W1:Y:S01]  /*0020*/  S2UR UR4, SR_CTAID.X ;  /* 0x00000000000479c3 */ /* 0x000e620000002500 */
[----:B------:R-:W2:Y:S07]  /*0030*/  S2R R22, SR_TID.X ;  /* 0x0000000000167919 */ /* 0x000eae0000002100 */
[----:B------:R-:W0:Y:S08]  /*0040*/  S2UR UR6, SR_CTAID.Y ;  /* 0x00000000000679c3 */ /* 0x000e300000002600 */
[----:B------:R-:W0:Y:S01]  /*0050*/  LDC R15, c[0x0][0x364] ;  /* 0x0000d900ff0f7b82 */ /* 0x000e220000000800 */
[----:B------:R-:W1:Y:S07]  /*0060*/  LDCU UR5, c[0x0][0x360] ;  /* 0x00006c00ff0577ac */ /* 0x000e6e0008000800 */
[----:B------:R-:W3:Y:S01]  /*0070*/  LDC R14, c[0x0][0x3b4] ;  /* 0x0000ed00ff0e7b82 */ /* 0x000ee20000000800 */
[----:B-1----:R-:W-:Y:S01]  /*0080*/  UIMAD UR4, UR4, UR5, URZ ;  /* 0x00000005040472a4 */ /* 0x002fe2000f8e02ff */
[----:B0-----:R-:W-:-:S05]  /*0090*/  IMAD R15, R15, UR6, R0 ;  /* 0x000000060f0f7c24 */ /* 0x001fca000f8e0200 */
[----:B--2---:R-:W-:-:S04]  /*00a0*/  IADD3 R16, PT, PT, R22, UR4, RZ ;  /* 0x0000000416107c10 */ /* 0x004fc8000fffe0ff */
[----:B------:R-:W-:-:S04]  /*00b0*/  VIMNMX R3, PT, PT, R15, R16, !PT ;  /* 0x000000100f037248 */ /* 0x000fc80007fe0100 */
[----:B---3--:R-:W-:-:S13]  /*00c0*/  ISETP.GE.AND P0, PT, R3, R14, PT ;  /* 0x0000000e0300720c */ /* 0x008fda0003f06270 */
[----:B------:R-:W-:Y:S05]  /*00d0*/  @P0 EXIT ;  /* 0x000000000000094d */ /* 0x000fea0003800000 */
[----:B------:R-:W0:Y:S01]  /*00e0*/  LDC R17, c[0x0][0x3b0] ;  /* 0x0000ec00ff117b82 */ /* 0x000e220000000800 */
[----:B------:R-:W1:Y:S01]  /*00f0*/  LDCU.64 UR8, c[0x0][0x388] ;  /* 0x00007100ff0877ac */ /* 0x000e620008000a00 */
[C---:B------:R-:W-:Y:S01]  /*0100*/  ISETP.GE.U32.AND P1, PT, R14.reuse, 0x8, PT ;  /* 0x000000080e00780c */ /* 0x040fe20003f26070 */
[----:B------:R-:W-:Y:S01]  /*0110*/  HFMA2 R27, -RZ, RZ, 0, 0 ;  /* 0x00000000ff1b7431 */ /* 0x000fe200000001ff */
[----:B------:R-:W-:Y:S01]  /*0120*/  LOP3.LUT R18, R14, 0x7, RZ, 0xc0, !PT ;  /* 0x000000070e127812 */ /* 0x000fe200078ec0ff */
[----:B------:R-:W2:Y:S01]  /*0130*/  LDCU.64 UR6, c[0x0][0x358] ;  /* 0x00006b00ff0677ac */ /* 0x000ea20008000a00 */
[----:B------:R-:W-:Y:S02]  /*0140*/  MOV R21, RZ ;  /* 0x000000ff00157202 */ /* 0x000fe40000000f00 */
[----:B------:R-:W3:Y:S01]  /*0150*/  LDC R19, c[0x0][0x398] ;  /* 0x0000e600ff137b82 */ /* 0x000ee20000000800 */
[----:B------:R-:W-:Y:S02]  /*0160*/  ISETP.NE.AND P0, PT, R18, RZ, PT ;  /* 0x000000ff1200720c */ /* 0x000fe40003f05270 */
[----:B-1----:R-:W-:-:S05]  /*0170*/  IADD3 R20, PT, PT, R15, UR9, RZ ;  /* 0x000000090f147c10 */ /* 0x002fca000fffe0ff */
[----:B0-----:R-:W-:Y:S01]  /*0180*/  IMAD R20, R20, R17, UR8 ;  /* 0x0000000814147e24 */ /* 0x001fe2000f8e0211 */
[----:B--2---:R-:W-:Y:S06]  /*0190*/  @!P1 BRA `(.L_x_1) ;  /* 0x0000000000bc9947 */ /* 0x004fec0003800000 */
[----:B------:R-:W0:Y:S01]  /*01a0*/  LDCU UR5, c[0x0][0x39c] ;  /* 0x00007380ff0577ac */ /* 0x000e220008000800 */
[----:B---3--:R-:W-:Y:S02]  /*01b0*/  IADD3 R22, PT, PT, R19, UR4, R22 ;  /* 0x0000000413167c10 */ /* 0x008fe4000fffe016 */
[----:B------:R-:W-:Y:S02]  /*01c0*/  LOP3.LUT R21, R14, 0x7ffffff8, RZ, 0xc0, !PT ;  /* 0x7ffffff80e157812 */ /* 0x000fe400078ec0ff */
[----:B------:R-:W-:Y:S02]  /*01d0*/  MOV R27, RZ ;  /* 0x000000ff001b7202 */ /* 0x000fe40000000f00 */
[----:B------:R-:W-:Y:S02]  /*01e0*/  MOV R23, R20 ;  /* 0x0000001400177202 */ /* 0x000fe40000000f00 */
[----:B------:R-:W-:Y:S01]  /*01f0*/  IADD3 R24, PT, PT, -R21, RZ, RZ ;  /* 0x000000ff15187210 */ /* 0x000fe20007ffe1ff */
[----:B0-----:R-:W-:-:S07]  /*0200*/  IMAD R22, R17, UR5, R22 ;  /* 0x0000000511167c24 */ /* 0x001fce000f8e0216 */
.L_x_2:
[----:B------:R-:W0:Y:S08]  /*0210*/  LDC.64 R2, c[0x0][0x380] ;  /* 0x0000e000ff027b82 */ /* 0x000e300000000a00 */
[----:B------:R-:W1:Y:S01]  /*0220*/  LDC.64 R8, c[0x0][0x390] ;  /* 0x0000e400ff087b82 */ /* 0x000e620000000a00 */
[----:B0-----:R-:W-:-:S05]  /*0230*/  IMAD.WIDE R2, R23, 0x4, R2 ;  /* 0x0000000417027825 */ /* 0x001fca00078e0202 */
[----:B------:R-:W2:Y:S01]  /*0240*/  LDG.E R28, desc[UR6][R2.64] ;  /* 0x00000006021c7981 */ /* 0x000ea2000c1e1900 */
[----:B-1----:R-:W-:-:S03]  /*0250*/  IMAD.WIDE R8, R22, 0x4, R8 ;  /* 0x0000000416087825 */ /* 0x002fc600078e0208 */
[----:B------:R-:W3:Y:S04]  /*0260*/  LDG.E R25, desc[UR6][R2.64+0x4] ;  /* 0x0000040602197981 */ /* 0x000ee8000c1e1900 */
[----:B------:R0:W2:Y:S01]  /*0270*/  LDG.E R29, desc[UR6][R8.64] ;  /* 0x00000006081d7981 */ /* 0x0000a2000c1e1900 */
[----:B------:R-:W-:-:S03]  /*0280*/  IMAD.WIDE R12, R17, 0x4, R8 ;  /* 0x00000004110c7825 */ /* 0x000fc600078e0208 */
[----:B------:R-:W4:Y:S04]  /*0290*/  LDG.E R0, desc[UR6][R2.64+0x8] ;  /* 0x0000080602007981 */ /* 0x000f28000c1e1900 */
[----:B------:R1:W3:Y:S01]  /*02a0*/  LDG.E R26, desc[UR6][R12.64] ;  /* 0x000000060c1a7981 */ /* 0x0002e2000c1e1900 */
[----:B------:R-:W-:-:S04]  /*02b0*/  IMAD.WIDE R10, R17, 0x4, R12 ;  /* 0x00000004110a7825 */ /* 0x000fc800078e020c */
[C---:B------:R-:W-:Y:S02]  /*02c0*/  IMAD.WIDE R6, R17.reuse, 0x4, R10 ;  /* 0x0000000411067825 */ /* 0x040fe400078e020a */
[----:B------:R-:W4:Y:S02]  /*02d0*/  LDG.E R11, desc[UR6][R10.64] ;  /* 0x000000060a0b7981 */ /* 0x000f24000c1e1900 */
[----:B------:R-:W-:-:S04]  /*02e0*/  IMAD.WIDE R4, R17, 0x4, R6 ;  /* 0x0000000411047825 */ /* 0x000fc800078e0206 */
[C---:B0-----:R-:W-:Y:S01]  /*02f0*/  IMAD.WIDE R8, R17.reuse, 0x4, R4 ;  /* 0x0000000411087825 */ /* 0x041fe200078e0204 */
[----:B------:R0:W5:Y:S04]  /*0300*/  LDG.E R10, desc[UR6][R6.64] ;  /* 0x00000006060a7981 */ /* 0x000168000c1e1900 */
[----:B------:R-:W5:Y:S01]  /*0310*/  LDG.E R4, desc[UR6][R4.64] ;  /* 0x0000000604047981 */ /* 0x000f62000c1e1900 */
[----:B-1----:R-:W-:-:S03]  /*0320*/  IMAD.WIDE R12, R17, 0x4, R8 ;  /* 0x00000004110c7825 */ /* 0x002fc600078e0208 */
[----:B------:R-:W5:Y:S01]  /*0330*/  LDG.E R9, desc[UR6][R8.64] ;  /* 0x0000000608097981 */ /* 0x000f62000c1e1900 */
[----:B0-----:R-:W-:-:S03]  /*0340*/  IMAD.WIDE R6, R17, 0x4, R12 ;  /* 0x0000000411067825 */ /* 0x001fc600078e020c */
[----:B------:R-:W5:Y:S04]  /*0350*/  LDG.E R5, desc[UR6][R2.64+0x18] ;  /* 0x0000180602057981 */ /* 0x000f68000c1e1900 */
[----:B------:R-:W5:Y:S04]  /*0360*/  LDG.E R8, desc[UR6][R2.64+0x1c] ;  /* 0x00001c0602087981 */ /* 0x000f68000c1e1900 */
[----:B------:R-:W5:Y:S01]  /*0370*/  LDG.E R6, desc[UR6][R6.64] ;  /* 0x0000000606067981 */ /* 0x000f62000c1e1900 */
[----:B--2---:R-:W-:-:S03]  /*0380*/  FFMA R28, R28, R29, R27 ;  /* 0x0000001d1c1c7223 */ /* 0x004fc6000000001b */
[----:B------:R-:W5:Y:S04]  /*0390*/  LDG.E R27, desc[UR6][R2.64+0xc] ;  /* 0x00000c06021b7981 */ /* 0x000f68000c1e1900 */
[----:B------:R-:W2:Y:S01]  /*03a0*/  LDG.E R29, desc[UR6][R2.64+0x10] ;  /* 0x00001006021d7981 */ /* 0x000ea2000c1e1900 */
[----:B---3--:R-:W-:-:S03]  /*03b0*/  FFMA R25, R25, R26, R28 ;  /* 0x0000001a19197223 */ /* 0x008fc6000000001c */
[----:B------:R-:W3:Y:S04]  /*03c0*/  LDG.E R28, desc[UR6][R2.64+0x14] ;  /* 0x00001406021c7981 */ /* 0x000ee8000c1e1900 */
[----:B------:R-:W3:Y:S01]  /*03d0*/  LDG.E R26, desc[UR6][R12.64] ;  /* 0x000000060c1a7981 */ /* 0x000ee2000c1e1900 */
[----:B------:R-:W-:Y:S01]  /*03e0*/  IADD3 R24, PT, PT, R24, 0x8, RZ ;  /* 0x0000000818187810 */ /* 0x000fe20007ffe0ff */
[----:B----4-:R-:W-:-:S03]  /*03f0*/  FFMA R0, R0, R11, R25 ;  /* 0x0000000b00007223 */ /* 0x010fc60000000019 */
[----:B------:R-:W-:Y:S02]  /*0400*/  ISETP.NE.AND P1, PT, R24, RZ, PT ;  /* 0x000000ff1800720c */ /* 0x000fe40003f25270 */
[----:B------:R-:W-:Y:S02]  /*0410*/  IADD3 R23, PT, PT, R23, 0x8, RZ ;  /* 0x0000000817177810 */ /* 0x000fe40007ffe0ff */
[----:B------:R-:W-:Y:S01]  /*0420*/  LEA R22, R17, R22, 0x3 ;  /* 0x0000001611167211 */ /* 0x000fe200078e18ff */
[----:B-----5:R-:W-:-:S04]  /*0430*/  FFMA R0, R27, R10, R0 ;  /* 0x0000000a1b007223 */ /* 0x020fc80000000000 */
[----:B--2---:R-:W-:-:S04]  /*0440*/  FFMA R29, R29, R4, R0 ;  /* 0x000000041d1d7223 */ /* 0x004fc80000000000 */
[----:B---3--:R-:W-:-:S04]  /*0450*/  FFMA R28, R28, R9, R29 ;  /* 0x000000091c1c7223 */ /* 0x008fc8000000001d */
[----:B------:R-:W-:-:S04]  /*0460*/  FFMA R5, R5, R26, R28 ;  /* 0x0000001a05057223 */ /* 0x000fc8000000001c */
[----:B------:R-:W-:Y:S01]  /*0470*/  FFMA R27, R8, R6, R5 ;  /* 0x00000006081b7223 */ /* 0x000fe20000000005 */
[----:B------:R-:W-:Y:S06]  /*0480*/  @P1 BRA `(.L_x_2) ;  /* 0xfffffffc00601947 */ /* 0x000fec000383ffff */
.L_x_1:
[----:B---3--:R-:W-:Y:S01]  /*0490*/  IADD3 R0, PT, PT, R16, R19, RZ ;  /* 0x0000001310007210 */ /* 0x008fe20007ffe0ff */
[----:B------:R-:W-:Y:S06]  /*04a0*/  @!P0 BRA `(.L_x_3) ;  /* 0x0000000000ec8947 */ /* 0x000fec0003800000 */
[----:B------:R-:W-:Y:S02]  /*04b0*/  ISETP.GE.U32.AND P0, PT, R18, 0x4, PT ;  /* 0x000000041200780c */ /* 0x000fe40003f06070 */
[----:B------:R-:W-:-:S04]  /*04c0*/  LOP3.LUT R13, R14, 0x3, RZ, 0xc0, !PT ;  /* 0x000000030e0d7812 */ /* 0x000fc800078ec0ff */
[----:B------:R-:W-:-:S07]  /*04d0*/  ISETP.NE.AND P1, PT, R13, RZ, PT ;  /* 0x000000ff0d00720c */ /* 0x000fce0003f25270 */
[----:B------:R-:W-:Y:S06]  /*04e0*/  @!P0 BRA `(.L_x_4) ;  /* 0x0000000000608947 */ /* 0x000fec0003800000 */
[----:B------:R-:W0:Y:S01]  /*04f0*/  LDCU UR4, c[0x0][0x39c] ;  /* 0x00007380ff0477ac */ /* 0x000e220008000800 */
[----:B------:R-:W1:Y:S01]  /*0500*/  LDC.64 R4, c[0x0][0x390] ;  /* 0x0000e400ff047b82 */ /* 0x000e620000000a00 */
[----:B------:R-:W-:-:S07]  /*0510*/  IADD3 R7, PT, PT, R20, R21, RZ ;  /* 0x0000001514077210 */ /* 0x000fce0007ffe0ff */
[----:B------:R-:W2:Y:S01]  /*0520*/  LDC.64 R2, c[0x0][0x380] ;  /* 0x0000e000ff027b82 */ /* 0x000ea20000000a00 */
[----:B0-----:R-:W-:-:S05]  /*0530*/  IADD3 R6, PT, PT, R21, UR4, RZ ;  /* 0x0000000415067c10 */ /* 0x001fca000fffe0ff */
[----:B------:R-:W-:-:S04]  /*0540*/  IMAD R9, R6, R17, R0 ;  /* 0x0000001106097224 */ /* 0x000fc800078e0200 */
[----:B-1----:R-:W-:-:S04]  /*0550*/  IMAD.WIDE R4, R9, 0x4, R4 ;  /* 0x0000000409047825 */ /* 0x002fc800078e0204 */
[----:B--2---:R-:W-:-:S04]  /*0560*/  IMAD.WIDE R2, R7, 0x4, R2 ;  /* 0x0000000407027825 */ /* 0x004fc800078e0202 */
[C---:B------:R-:W-:Y:S01]  /*0570*/  IMAD.WIDE R6, R17.reuse, 0x4, R4 ;  /* 0x0000000411067825 */ /* 0x040fe200078e0204 */
[----:B------:R-:W2:Y:S04]  /*0580*/  LDG.E R12, desc[UR6][R2.64] ;  /* 0x00000006020c7981 */ /* 0x000ea8000c1e1900 */
[----:B------:R-:W2:Y:S01]  /*0590*/  LDG.E R4, desc[UR6][R4.64] ;  /* 0x0000000604047981 */ /* 0x000ea2000c1e1900 */
[----:B------:R-:W-:-:S03]  /*05a0*/  IMAD.WIDE R8, R17, 0x4, R6 ;  /* 0x0000000411087825 */ /* 0x000fc600078e0206 */
[----:B------:R-:W3:Y:S04]  /*05b0*/  LDG.E R6, desc[UR6][R6.64] ;  /* 0x0000000606067981 */ /* 0x000ee8000c1e1900 */
[----:B------:R-:W3:Y:S01]  /*05c0*/  LDG.E R19, desc[UR6][R2.64+0x4] ;  /* 0x0000040602137981 */ /* 0x000ee2000c1e1900 */
[----:B------:R-:W-:-:S03]  /*05d0*/  IMAD.WIDE R10, R17, 0x4, R8 ;  /* 0x00000004110a7825 */ /* 0x000fc600078e0208 */
[----:B------:R-:W4:Y:S04]  /*05e0*/  LDG.E R18, desc[UR6][R8.64] ;  /* 0x0000000608127981 */ /* 0x000f28000c1e1900 */
[----:B------:R-:W4:Y:S04]  /*05f0*/  LDG.E R23, desc[UR6][R2.64+0x8] ;  /* 0x0000080602177981 */ /* 0x000f28000c1e1900 */
[----:B------:R-:W5:Y:S04]  /*0600*/  LDG.E R25, desc[UR6][R2.64+0xc] ;  /* 0x00000c0602197981 */ /* 0x000f68000c1e1900 */
[----:B------:R-:W5:Y:S01]  /*0610*/  LDG.E R10, desc[UR6][R10.64] ;  /* 0x000000060a0a7981 */ /* 0x000f62000c1e1900 */
[----:B------:R-:W-:Y:S01]  /*0620*/  IADD3 R21, PT, PT, R21, 0x4, RZ ;  /* 0x0000000415157810 */ /* 0x000fe20007ffe0ff */
[----:B--2---:R-:W-:-:S04]  /*0630*/  FFMA R12, R12, R4, R27 ;  /* 0x000000040c0c7223 */ /* 0x004fc8000000001b */
[----:B---3--:R-:W-:-:S04]  /*0640*/  FFMA R12, R19, R6, R12 ;  /* 0x00000006130c7223 */ /* 0x008fc8000000000c */
[----:B----4-:R-:W-:-:S04]  /*0650*/  FFMA R12, R23, R18, R12 ;  /* 0x00000012170c7223 */ /* 0x010fc8000000000c */
[----:B-----5:R-:W-:-:S07]  /*0660*/  FFMA R27, R25, R10, R12 ;  /* 0x0000000a191b7223 */ /* 0x020fce000000000c */
.L_x_4:
[----:B------:R-:W-:Y:S05]  /*0670*/  @!P1 BRA `(.L_x_3) ;  /* 0x0000000000789947 */ /* 0x000fea0003800000 */
[----:B------:R-:W-:Y:S02]  /*0680*/  ISETP.NE.AND P0, PT, R13, 0x1, PT ;  /* 0x000000010d00780c */ /* 0x000fe40003f05270 */
[----:B------:R-:W-:-:S04]  /*0690*/  LOP3.LUT R14, R14, 0x1, RZ, 0xc0, !PT ;  /* 0x000000010e0e7812 */ /* 0x000fc800078ec0ff */
[----:B------:R-:W-:-:S07]  /*06a0*/  ISETP.NE.U32.AND P1, PT, R14, 0x1, PT ;  /* 0x000000010e00780c */ /* 0x000fce0003f25070 */
[----:B------:R-:W0:Y:S01]  /*06b0*/  @P0 LDC R10, c[0x0][0x39c] ;  /* 0x0000e700ff0a0b82 */ /* 0x000e220000000800 */
[----:B------:R-:W-:-:S07]  /*06c0*/  @P0 IADD3 R11, PT, PT, R20, R21, RZ ;  /* 0x00000015140b0210 */ /* 0x000fce0007ffe0ff */
[----:B------:R-:W1:Y:S08]  /*06d0*/  @!P1 LDC R12, c[0x0][0x39c] ;  /* 0x0000e700ff0c9b82 */ /* 0x000e700000000800 */
[----:B------:R-:W2:Y:S08]  /*06e0*/  @P0 LDC.64 R6, c[0x0][0x390] ;  /* 0x0000e400ff060b82 */ /* 0x000eb00000000a00 */
[----:B------:R-:W3:Y:S01]  /*06f0*/  @P0 LDC.64 R8, c[0x0][0x380] ;  /* 0x0000e000ff080b82 */ /* 0x000ee20000000a00 */
[----:B0-----:R-:W-:-:S02]  /*0700*/  @P0 IADD3 R10, PT, PT, R21, R10, RZ ;  /* 0x0000000a150a0210 */ /* 0x001fc40007ffe0ff */
[----:B------:R-:W-:-:S03]  /*0710*/  @P0 IADD3 R21, PT, PT, R21, 0x2, RZ ;  /* 0x0000000215150810 */ /* 0x000fc60007ffe0ff */
[----:B------:R-:W-:Y:S02]  /*0720*/  @P0 IMAD R13, R10, R17, R0 ;  /* 0x000000110a0d0224 */ /* 0x000fe400078e0200 */
[----:B------:R-:W0:Y:S01]  /*0730*/  @!P1 LDC.64 R4, c[0x0][0x380] ;  /* 0x0000e000ff049b82 */ /* 0x000e220000000a00 */
[----:B-1----:R-:W-:Y:S02]  /*0740*/  @!P1 IADD3 R10, PT, PT, R21, R12, RZ ;  /* 0x0000000c150a9210 */ /* 0x002fe40007ffe0ff */
[----:B------:R-:W-:-:S05]  /*0750*/  @!P1 IADD3 R21, PT, PT, R20, R21, RZ ;  /* 0x0000001514159210 */ /* 0x000fca0007ffe0ff */
[----:B------:R-:W1:Y:S01]  /*0760*/  @!P1 LDC.64 R2, c[0x0][0x390] ;  /* 0x0000e400ff029b82 */ /* 0x000e620000000a00 */
[----:B--2---:R-:W-:-:S04]  /*0770*/  @P0 IMAD.WIDE R6, R13, 0x4, R6 ;  /* 0x000000040d060825 */ /* 0x004fc800078e0206 */
[----:B------:R-:W-:Y:S01]  /*0780*/  @!P1 IMAD R13, R10, R17, R0 ;  /* 0x000000110a0d9224 */ /* 0x000fe200078e0200 */
[----:B------:R-:W2:Y:S01]  /*0790*/  @P0 LDG.E R12, desc[UR6][R6.64] ;  /* 0x00000006060c0981 */ /* 0x000ea2000c1e1900 */
[----:B---3--:R-:W-:-:S04]  /*07a0*/  @P0 IMAD.WIDE R8, R11, 0x4, R8 ;  /* 0x000000040b080825 */ /* 0x008fc800078e0208 */
[----:B------:R-:W-:Y:S01]  /*07b0*/  @P0 IMAD.WIDE R10, R17, 0x4, R6 ;  /* 0x00000004110a0825 */ /* 0x000fe200078e0206 */
[----:B------:R-:W2:Y:S03]  /*07c0*/  @P0 LDG.E R0, desc[UR6][R8.64] ;  /* 0x0000000608000981 */ /* 0x000ea6000c1e1900 */
[----:B0-----:R-:W-:Y:S01]  /*07d0*/  @!P1 IMAD.WIDE R4, R21, 0x4, R4 ;  /* 0x0000000415049825 */ /* 0x001fe200078e0204 */
[----:B------:R-:W3:Y:S04]  /*07e0*/  @P0 LDG.E R19, desc[UR6][R8.64+0x4] ;  /* 0x0000040608130981 */ /* 0x000ee8000c1e1900 */
[----:B------:R-:W3:Y:S01]  /*07f0*/  @P0 LDG.E R10, desc[UR6][R10.64] ;  /* 0x000000060a0a0981 */ /* 0x000ee2000c1e1900 */
[----:B-1----:R-:W-:-:S03]  /*0800*/  @!P1 IMAD.WIDE R2, R13, 0x4, R2 ;  /* 0x000000040d029825 */ /* 0x002fc600078e0202 */
[----:B------:R-:W4:Y:S04]  /*0810*/  @!P1 LDG.E R4, desc[UR6][R4.64] ;  /* 0x0000000604049981 */ /* 0x000f28000c1e1900 */
[----:B------:R-:W4:Y:S01]  /*0820*/  @!P1 LDG.E R2, desc[UR6][R2.64] ;  /* 0x0000000602029981 */ /* 0x000f22000c1e1900 */
[----:B--2---:R-:W-:-:S04]  /*0830*/  @P0 FFMA R0, R0, R12, R27 ;  /* 0x0000000c00000223 */ /* 0x004fc8000000001b */
[----:B---3--:R-:W-:-:S04]  /*0840*/  @P0 FFMA R27, R19, R10, R0 ;  /* 0x0000000a131b0223 */ /* 0x008fc80000000000 */
[----:B----4-:R-:W-:-:S07]  /*0850*/  @!P1 FFMA R27, R4, R2, R27 ;  /* 0x00000002041b9223 */ /* 0x010fce000000001b */
.L_x_3:
[----:B------:R-:W0:Y:S01]  /*0860*/  LDCU.64 UR4, c[0x0][0x3a8] ;  /* 0x00007500ff0477ac */ /* 0x000e220008000a00 */
[----:B------:R-:W1:Y:S01]  /*0870*/  LDC.64 R2, c[0x0][0x3a0] ;  /* 0x0000e800ff027b82 */ /* 0x000e620000000a00 */
[----:B0-----:R-:W-:Y:S02]  /*0880*/  IADD3 R0, PT, PT, R15, UR5, RZ ;  /* 0x000000050f007c10 */ /* 0x001fe4000fffe0ff */
[----:B------:R-:W-:-:S05]  /*0890*/  IADD3 R16, PT, PT, R16, UR4, RZ ;  /* 0x0000000410107c10 */ /* 0x000fca000fffe0ff */
[----:B------:R-:W-:-:S04]  /*08a0*/  IMAD R17, R0, R17, R16 ;  /* 0x0000001100117224 */ /* 0x000fc800078e0210 */
[----:B-1----:R-:W-:-:S05]  /*08b0*/  IMAD.WIDE R2, R17, 0x4, R2 ;  /* 0x0000000411027825 */ /* 0x002fca00078e0202 */
[----:B------:R-:W-:Y:S01]  /*08c0*/  STG.E desc[UR6][R2.64], R27 ;  /* 0x0000001b02007986 */ /* 0x000fe2000c101906 */
[----:B------:R-:W-:Y:S05]  /*08d0*/  EXIT ;  /* 0x000000000000794d */ /* 0x000fea0003800000 */
.L_x_5:
        /* <DEDUP_REMOVED lines=10> */
.L_x_9:


//--------------------- .text._Z12MatAddKernelPfiiS_iiS_iiiib --------------------------
	.section	.text._Z12MatAddKernelPfiiS_iiS_iiiib,"ax",@progbits
	.align	128
        .global         _Z12MatAddKernelPfiiS_iiS_iiiib
        .type           _Z12MatAddKernelPfiiS_iiS_iiiib,@function
        .size           _Z12MatAddKernelPfiiS_iiS_iiiib,(.L_x_10 - _Z12MatAddKernelPfiiS_iiS_iiiib)
        .other          _Z12MatAddKernelPfiiS_iiS_iiiib,@"STO_CUDA_ENTRY STV_DEFAULT"
_Z12MatAddKernelPfiiS_iiS_iiiib:
.text._Z12MatAddKernelPfiiS_iiS_iiiib:
[----:B------:R-:W-:Y:S01]  /*0000*/  LDC R1, c[0x0][0x37c] ;  /* 0x0000df00ff017b82 */ /* 0x000fe20000000800 */
[----:B------:R-:W0:Y:S07]  /*0010*/  S2R R3, SR_TID.Y ;  /* 0x0000000000037919 */ /* 0x000e2e0000002200 */
[----:B------:R-:W0:Y:S01]  /*0020*/  S2UR UR4, SR_CTAID.Y ;  /* 0x00000000000479c3 */ /* 0x000e220000002600 */
[----:B------:R-:W1:Y:S01]  /*0030*/  LDCU UR6, c[0x0][0x3b4] ;  /* 0x00007680ff0677ac */ /* 0x000e620008000800 */
[----:B------:R-:W2:Y:S06]  /*0040*/  S2R R5, SR_TID.X ;  /* 0x0000000000057919 */ /* 0x000eac0000002100 */
[----:B------:R-:W0:Y:S08]  /*0050*/  LDC R0, c[0x0][0x364] ;  /* 0x0000d900ff007b82 */ /* 0x000e300000000800 */
[----:B------:R-:W2:Y:S08]  /*0060*/  S2UR UR5, SR_CTAID.X ;  /* 0x00000000000579c3 */ /* 0x000eb00000002500 */
[----:B------:R-:W2:Y:S01]  /*0070*/  LDC R2, c[0x0][0x360] ;  /* 0x0000d800ff027b82 */ /* 0x000ea20000000800 */
[----:B0-----:R-:W-:-:S02]  /*0080*/  IMAD R0, R0, UR4, R3 ;  /* 0x0000000400007c24 */ /* 0x001fc4000f8e0203 */
[----:B--2---:R-:W-:-:S05]  /*0090*/  IMAD R3, R2, UR5, R5 ;  /* 0x0000000502037c24 */ /* 0x004fca000f8e0205 */
[----:B------:R-:W-:-:S04]  /*00a0*/  VIMNMX R2, PT, PT, R0, R3, !PT ;  /* 0x0000000300027248 */ /* 0x000fc80007fe0100 */
[----:B-1----:R-:W-:-:S13]  /*00b0*/  ISETP.GE.AND P0, PT, R2, UR6, PT ;  /* 0x0000000602007c0c */ /* 0x002fda000bf06270 */
[----:B------:R-:W-:Y:S05]  /*00c0*/  @P0 EXIT ;  /* 0x000000000000094d */ /* 0x000fea0003800000 */
[----:B------:R-:W0:Y:S02]  /*00d0*/  LDCU.U8 UR4, c[0x0][0x3b8] ;  /* 0x00007700ff0477ac */ /* 0x000e240008000000 */
[----:B0-----:R-:W-:-:S04]  /*00e0*/  UPRMT UR4, UR4, 0x8880, URZ ;  /* 0x0000888004047896 */ /* 0x001fc800080000ff */
[----:B------:R-:W-:-:S07]  /*00f0*/  UISETP.NE.AND UP0, UPT, UR4, URZ, UPT ;  /* 0x000000ff0400728c */ /* 0x000fce000bf05270 */
[----:B------:R-:W0:Y:S02]  /*0100*/  LDCU.64 UR4, c[0x0][0x358] ;  /* 0x00006b00ff0477ac */ /* 0x000e240008000a00 */
[----:B------:R-:W-:Y:S05]  /*0110*/  BRA.U !UP0, `(.L_x_6) ;  /* 0x0000000108607547 */ /* 0x000fea000b800000 */
[----:B------:R-:W1:Y:S01]  /*0120*/  LDCU.64 UR6, c[0x0][0x388] ;  /* 0x00007100ff0677ac */ /* 0x000e620008000a00 */
[----:B------:R-:W2:Y:S01]  /*0130*/  LDC.64 R4, c[0x0][0x380] ;  /* 0x0000e000ff047b82 */ /* 0x000ea20000000a00 */
[----:B------:R-:W3:Y:S01]  /*0140*/  LDCU.64 UR10, c[0x0][0x398] ;  /* 0x00007300ff0a77ac */ /* 0x000ee20008000a00 */
[----:B------:R-:W4:Y:S06]  /*0150*/  LDCU UR8, c[0x0][0x3b0] ;  /* 0x00007600ff0877ac */ /* 0x000f2c0008000800 */
[----:B------:R-:W5:Y:S01]  /*0160*/  LDC.64 R6, c[0x0][0x390] ;  /* 0x0000e400ff067b82 */ /* 0x000f620000000a00 */
[----:B-1----:R-:W-:-:S02]  /*0170*/  IADD3 R2, PT, PT, R0, UR7, RZ ;  /* 0x0000000700027c10 */ /* 0x002fc4000fffe0ff */
[C---:B------:R-:W-:Y:S01]  /*0180*/  IADD3 R9, PT, PT, R3.reuse, UR6, RZ ;  /* 0x0000000603097c10 */ /* 0x040fe2000fffe0ff */
[----:B------:R-:W1:Y:S01]  /*0190*/  LDCU.64 UR6, c[0x0][0x3a8] ;  /* 0x00007500ff0677ac */ /* 0x000e620008000a00 */
[----:B---3--:R-:W-:Y:S02]  /*01a0*/  IADD3 R8, PT, PT, R0, UR11, RZ ;  /* 0x0000000b00087c10 */ /* 0x008fe4000fffe0ff */
[----:B------:R-:W-:Y:S01]  /*01b0*/  IADD3 R11, PT, PT, R3, UR10, RZ ;  /* 0x0000000a030b7c10 */ /* 0x000fe2000fffe0ff */
[----:B----4-:R-:W-:-:S04]  /*01c0*/  IMAD R9, R2, UR8, R9 ;  /* 0x0000000802097c24 */ /* 0x010fc8000f8e0209 */
[----:B------:R-:W-:Y:S02]  /*01d0*/  IMAD R11, R8, UR8, R11 ;  /* 0x00000008080b7c24 */ /* 0x000fe4000f8e020b */
[----:B--2---:R-:W-:Y:S02]  /*01e0*/  IMAD.WIDE R4, R9, 0x4, R4 ;  /* 0x0000000409047825 */ /* 0x004fe400078e0204 */
[----:B------:R-:W2:Y:S02]  /*01f0*/  LDC.64 R8, c[0x0][0x3a0] ;  /* 0x0000e800ff087b82 */ /* 0x000ea40000000a00 */
[----:B-----5:R-:W-:Y:S02]  /*0200*/  IMAD.WIDE R6, R11, 0x4, R6 ;  /* 0x000000040b067825 */ /* 0x020fe400078e0206 */
[----:B0-----:R-:W3:Y:S04]  /*0210*/  LDG.E R4, desc[UR4][R4.64] ;  /* 0x0000000404047981 */ /* 0x001ee8000c1e1900 */
[----:B------:R-:W3:Y:S01]  /*0220*/  LDG.E R7, desc[UR4][R6.64] ;  /* 0x0000000406077981 */ /* 0x000ee2000c1e1900 */
[----:B-1----:R-:W-:-:S02]  /*0230*/  IADD3 R0, PT, PT, R0, UR7, RZ ;  /* 0x0000000700007c10 */ /* 0x002fc4000fffe0ff */
[----:B------:R-:W-:-:S05]  /*0240*/  IADD3 R3, PT, PT, R3, UR6, RZ ;  /* 0x0000000603037c10 */ /* 0x000fca000fffe0ff */
[----:B------:R-:W-:-:S04]  /*0250*/  IMAD R3, R0, UR8, R3 ;  /* 0x0000000800037c24 */ /* 0x000fc8000f8e0203 */
[----:B--2---:R-:W-:-:S04]  /*0260*/  IMAD.WIDE R2, R3, 0x4, R8 ;  /* 0x0000000403027825 */ /* 0x004fc800078e0208 */
[----:B---3--:R-:W-:-:S05]  /*0270*/  FADD R9, R4, -R7 ;  /* 0x8000000704097221 */ /* 0x008fca0000000000 */
[----:B------:R-:W-:Y:S01]  /*0280*/  STG.E desc[UR4][R2.64], R9 ;  /* 0x0000000902007986 */ /* 0x000fe2000c101904 */
[----:B------:R-:W-:Y:S05]  /*0290*/  EXIT ;  /* 0x000000000000794d */ /* 0x000fea0003800000 */
.L_x_6:
        /* <DEDUP_REMOVED lines=21> */
[----:B---3--:R-:W-:-:S05]  /*03f0*/  FADD R3, R4, R7 ;  /* 0x0000000704037221 */ /* 0x008fca0000000000 */
[----:B------:R-:W-:Y:S01]  /*0400*/  STG.E desc[UR4][R8.64], R3 ;  /* 0x0000000308007986 */ /* 0x000fe2000c101904 */
[----:B------:R-:W-:Y:S05]  /*0410*/  EXIT ;  /* 0x000000000000794d */ /* 0x000fea0003800000 */
.L_x_7:
        /* <DEDUP_REMOVED lines=14> */
.L_x_10:


//--------------------- .nv.shared.reserved.0     --------------------------
	.section	.nv.shared.reserved.0,"aw",@nobits
	.weak		__nv_reservedSMEM_offset_0_alias
	.size		__nv_reservedSMEM_offset_0_alias, 0, 64
	.other		__nv_reservedSMEM_offset_0_alias,@"STO_CUDA_RESERVED_SHARED STV_DEFAULT"
__nv_reservedSMEM_offset_0_alias:
	.zero		0
	.zero		64


//--------------------- .nv.constant0._Z13MatCopyKernelPfiiS_iiii --------------------------
	.section	.nv.constant0._Z13MatCopyKernelPfiiS_iiii,"a",@progbits
	.sectionflags	@""
	.align	4
.nv.constant0._Z13MatCopyKernelPfiiS_iiii:
	.zero		936


//--------------------- .nv.constant0._Z12MatMulKernelPfiiS_iiS_iiii --------------------------
	.section	.nv.constant0._Z12MatMulKernelPfiiS_iiS_iiii,"a",@progbits
	.sectionflags	@""
	.align	4
.nv.constant0._Z12MatMulKernelPfiiS_iiS_iiii:
	.zero		952


//--------------------- .nv.constant0._Z12MatAddKernelPfiiS_iiS_iiiib --------------------------
	.section	.nv.constant0._Z12MatAddKernelPfiiS_iiS_iiiib,"a",@progbits
	.sectionflags	@""
	.align	4
.nv.constant0._Z12MatAddKernelPfiiS_iiS_iiiib:
	.zero		953


//--------------------- SYMBOLS --------------------------

	.type		.nv.reservedSmem.offset0,@object
	.size		.nv.reservedSmem.offset0,0x4
